	.headerflags	@"EF_CUDA_TEXMODE_UNIFIED EF_CUDA_64BIT_ADDRESS EF_CUDA_ACCELERATORS EF_CUDA_SM90 EF_CUDA_VIRTUAL_SM(EF_CUDA_SM90)"
	.elftype	@"ET_EXEC"


//--------------------- .nv.info                  --------------------------
	.section	.nv.info,"",@"SHT_CUDA_INFO"
	.align	4


	//----- nvinfo : EIATTR_REGCOUNT
	.align		4
        /*0000*/ 	.byte	0x04, 0x2f
        /*0002*/ 	.short	(.L_3 - .L_2)
	.align		4
.L_2:
        /*0004*/ 	.word	index@(triton_per_fused__native_batch_norm_legit_no_training_leaky_relu_max_4)
        /*0008*/ 	.word	0x00000016


	//----- nvinfo : EIATTR_MIN_STACK_SIZE
	.align		4
.L_3:
        /*000c*/ 	.byte	0x04, 0x12
        /*000e*/ 	.short	(.L_5 - .L_4)
	.align		4
.L_4:
        /*0010*/ 	.word	index@(triton_per_fused__native_batch_norm_legit_no_training_leaky_relu_max_4)
        /*0014*/ 	.word	0x00000000


	//----- nvinfo : EIATTR_FRAME_SIZE
	.align		4
.L_5:
        /*0018*/ 	.byte	0x04, 0x11
        /*001a*/ 	.short	(.L_7 - .L_6)
	.align		4
.L_6:
        /*001c*/ 	.word	index@(triton_per_fused__native_batch_norm_legit_no_training_leaky_relu_max_4)
        /*0020*/ 	.word	0x00000000


	//----- nvinfo : EIATTR_MIN_STACK_SIZE
	.align		4
.L_7:
        /*0024*/ 	.byte	0x04, 0x12
        /*0026*/ 	.short	(.L_9 - .L_8)
	.align		4
.L_8:
        /*0028*/ 	.word	index@(triton_per_fused__native_batch_norm_legit_no_training_leaky_relu_max_4)
        /*002c*/ 	.word	0x00000000
.L_9:


//--------------------- .nv.info.triton_per_fused__native_batch_norm_legit_no_training_leaky_relu_max_4 --------------------------
	.section	.nv.info.triton_per_fused__native_batch_norm_legit_no_training_leaky_relu_max_4,"",@"SHT_CUDA_INFO"
	.sectionflags	@""
	.align	4


	//----- nvinfo : EIATTR_CUDA_API_VERSION
	.align		4
        /*0000*/ 	.byte	0x04, 0x37
        /*0002*/ 	.short	(.L_11 - .L_10)
.L_10:
        /*0004*/ 	.word	0x0000007c


	//----- nvinfo : EIATTR_KPARAM_INFO
	.align		4
.L_11:
        /*0008*/ 	.byte	0x04, 0x17
        /*000a*/ 	.short	(.L_13 - .L_12)
.L_12:
        /*000c*/ 	.word	0x00000000
        /*0010*/ 	.short	0x0008
        /*0012*/ 	.short	0x003c
        /*0014*/ 	.byte	0x00, 0xf0, 0x11, 0x00


	//----- nvinfo : EIATTR_KPARAM_INFO
	.align		4
.L_13:
        /*0018*/ 	.byte	0x04, 0x17
        /*001a*/ 	.short	(.L_15 - .L_14)
.L_14:
        /*001c*/ 	.word	0x00000000
        /*0020*/ 	.short	0x0007
        /*0022*/ 	.short	0x0038
        /*0024*/ 	.byte	0x00, 0xf0, 0x11, 0x00


	//----- nvinfo : EIATTR_KPARAM_INFO
	.align		4
.L_15:
        /*0028*/ 	.byte	0x04, 0x17
        /*002a*/ 	.short	(.L_17 - .L_16)
.L_16:
        /*002c*/ 	.word	0x00000000
        /*0030*/ 	.short	0x0006
        /*0032*/ 	.short	0x0030
        /*0034*/ 	.byte	0x00, 0xf4, 0x21, 0x00


	//----- nvinfo : EIATTR_KPARAM_INFO
	.align		4
.L_17:
        /*0038*/ 	.byte	0x04, 0x17
        /*003a*/ 	.short	(.L_19 - .L_18)
.L_18:
        /*003c*/ 	.word	0x00000000
        /*0040*/ 	.short	0x0005
        /*0042*/ 	.short	0x0028
        /*0044*/ 	.byte	0x00, 0xf4, 0x21, 0x00


	//----- nvinfo : EIATTR_KPARAM_INFO
	.align		4
.L_19:
        /*0048*/ 	.byte	0x04, 0x17
        /*004a*/ 	.short	(.L_21 - .L_20)
.L_20:
        /*004c*/ 	.word	0x00000000
        /*0050*/ 	.short	0x0004
        /*0052*/ 	.short	0x0020
        /*0054*/ 	.byte	0x00, 0xf4, 0x21, 0x00


	//----- nvinfo : EIATTR_KPARAM_INFO
	.align		4
.L_21:
        /*0058*/ 	.byte	0x04, 0x17
        /*005a*/ 	.short	(.L_23 - .L_22)
.L_22:
        /*005c*/ 	.word	0x00000000
        /*0060*/ 	.short	0x0003
        /*0062*/ 	.short	0x0018
        /*0064*/ 	.byte	0x00, 0xf4, 0x21, 0x00


	//----- nvinfo : EIATTR_KPARAM_INFO
	.align		4
.L_23:
        /*0068*/ 	.byte	0x04, 0x17
        /*006a*/ 	.short	(.L_25 - .L_24)
.L_24:
        /*006c*/ 	.word	0x00000000
        /*0070*/ 	.short	0x0002
        /*0072*/ 	.short	0x0010
        /*0074*/ 	.byte	0x00, 0xf4, 0x21, 0x00


	//----- nvinfo : EIATTR_KPARAM_INFO
	.align		4
.L_25:
        /*0078*/ 	.byte	0x04, 0x17
        /*007a*/ 	.short	(.L_27 - .L_26)
.L_26:
        /*007c*/ 	.word	0x00000000
        /*0080*/ 	.short	0x0001
        /*0082*/ 	.short	0x0008
        /*0084*/ 	.byte	0x00, 0xf4, 0x21, 0x00


	//----- nvinfo : EIATTR_KPARAM_INFO
	.align		4
.L_27:
        /*0088*/ 	.byte	0x04, 0x17
        /*008a*/ 	.short	(.L_29 - .L_28)
.L_28:
        /*008c*/ 	.word	0x00000000
        /*0090*/ 	.short	0x0000
        /*0092*/ 	.short	0x0000
        /*0094*/ 	.byte	0x00, 0xf4, 0x21, 0x00


	//----- nvinfo : EIATTR_SPARSE_MMA_MASK
	.align		4
.L_29:
        /*0098*/ 	.byte	0x03, 0x50
        /*009a*/ 	.short	0x0000


	//----- nvinfo : EIATTR_MAXREG_COUNT
	.align		4
        /*009c*/ 	.byte	0x03, 0x1b
        /*009e*/ 	.short	0x00ff


	//----- nvinfo : EIATTR_COOP_GROUP_MASK_REGIDS
	.align		4
        /*00a0*/ 	.byte	0x04, 0x29
        /*00a2*/ 	.short	(.L_31 - .L_30)


	//   ....[0]....
.L_30:
        /*00a4*/ 	.word	0xffffffff


	//   ....[1]....
        /*00a8*/ 	.word	0xffffffff


	//   ....[2]....
        /*00ac*/ 	.word	0xffffffff


	//   ....[3]....
        /*00b0*/ 	.word	0xffffffff


	//   ....[4]....
        /*00b4*/ 	.word	0xffffffff


	//   ....[5]....
        /*00b8*/ 	.word	0xffffffff


	//   ....[6]....
        /*00bc*/ 	.word	0xffffffff


	//   ....[7]....
        /*00c0*/ 	.word	0xffffffff


	//   ....[8]....
        /*00c4*/ 	.word	0xffffffff


	//   ....[9]....
        /*00c8*/ 	.word	0xffffffff


	//   ....[10]....
        /*00cc*/ 	.word	0xffffffff


	//   ....[11]....
        /*00d0*/ 	.word	0xffffffff


	//----- nvinfo : EIATTR_COOP_GROUP_INSTR_OFFSETS
	.align		4
.L_31:
        /*00d4*/ 	.byte	0x04, 0x28
        /*00d6*/ 	.short	(.L_33 - .L_32)


	//   ....[0]....
.L_32:
        /*00d8*/ 	.word	0x00000550


	//   ....[1]....
        /*00dc*/ 	.word	0x00000630


	//   ....[2]....
        /*00e0*/ 	.word	0x00000660


	//   ....[3]....
        /*00e4*/ 	.word	0x00000680


	//   ....[4]....
        /*00e8*/ 	.word	0x00000740


	//   ....[5]....
        /*00ec*/ 	.word	0x00000760


	//   ....[6]....
        /*00f0*/ 	.word	0x00000770


	//   ....[7]....
        /*00f4*/ 	.word	0x00000830


	//   ....[8]....
        /*00f8*/ 	.word	0x00000850


	//   ....[9]....
        /*00fc*/ 	.word	0x00000860


	//   ....[10]....
        /*0100*/ 	.word	0x00000920


	//   ....[11]....
        /*0104*/ 	.word	0x000009a0


	//----- nvinfo : EIATTR_EXIT_INSTR_OFFSETS
	.align		4
.L_33:
        /*0108*/ 	.byte	0x04, 0x1c
        /*010a*/ 	.short	(.L_35 - .L_34)


	//   ....[0]....
.L_34:
        /*010c*/ 	.word	0x00000af0


	//   ....[1]....
        /*0110*/ 	.word	0x00000b10


	//----- nvinfo : EIATTR_REQNTID
	.align		4
.L_35:
        /*0114*/ 	.byte	0x04, 0x10
        /*0116*/ 	.short	(.L_37 - .L_36)
.L_36:
        /*0118*/ 	.word	0x00000080
        /*011c*/ 	.word	0x00000001
        /*0120*/ 	.word	0x00000001


	//----- nvinfo : EIATTR_CBANK_PARAM_SIZE
	.align		4
.L_37:
        /*0124*/ 	.byte	0x03, 0x19
        /*0126*/ 	.short	0x0040


	//----- nvinfo : EIATTR_PARAM_CBANK
	.align		4
        /*0128*/ 	.byte	0x04, 0x0a
        /*012a*/ 	.short	(.L_39 - .L_38)
	.align		4
.L_38:
        /*012c*/ 	.word	index@(.nv.constant0.triton_per_fused__native_batch_norm_legit_no_training_leaky_relu_max_4)
        /*0130*/ 	.short	0x0210
        /*0132*/ 	.short	0x0040


	//----- nvinfo : EIATTR_SW_WAR
	.align		4
.L_39:
        /*0134*/ 	.byte	0x04, 0x36
        /*0136*/ 	.short	(.L_41 - .L_40)
.L_40:
        /*0138*/ 	.word	0x00000008
.L_41:


//--------------------- .nv.callgraph             --------------------------
	.section	.nv.callgraph,"",@"SHT_CUDA_CALLGRAPH"
	.align	4
	.sectionentsize	8
	.align		4
        /*0000*/ 	.word	0x00000000
	.align		4
        /*0004*/ 	.word	0xffffffff
	.align		4
        /*0008*/ 	.word	0x00000000
	.align		4
        /*000c*/ 	.word	0xfffffffe
	.align		4
        /*0010*/ 	.word	0x00000000
	.align		4
        /*0014*/ 	.word	0xfffffffd
	.align		4
        /*0018*/ 	.word	0x00000000
	.align		4
        /*001c*/ 	.word	0xfffffffc


//--------------------- .nv.constant4             --------------------------
	.section	.nv.constant4,"a",@progbits
	.align	8
	.align		8
.nv.constant4:
        /*0000*/ 	.dword	_$_str
	.align		8
        /*0008*/ 	.dword	_$_str_$_2


//--------------------- .text.triton_per_fused__native_batch_norm_legit_no_training_leaky_relu_max_4 --------------------------
	.section	.text.triton_per_fused__native_batch_norm_legit_no_training_leaky_relu_max_4,"ax",@progbits
	.sectionflags	@"SHF_BARRIERS=1"
	.align	128
        .global         triton_per_fused__native_batch_norm_legit_no_training_leaky_relu_max_4
        .type           triton_per_fused__native_batch_norm_legit_no_training_leaky_relu_max_4,@function
        .size           triton_per_fused__native_batch_norm_legit_no_training_leaky_relu_max_4,(.L_x_1 - triton_per_fused__native_batch_norm_legit_no_training_leaky_relu_max_4)
        .other          triton_per_fused__native_batch_norm_legit_no_training_leaky_relu_max_4,@"STO_CUDA_ENTRY STV_DEFAULT"
triton_per_fused__native_batch_norm_legit_no_training_leaky_relu_max_4:
.text.triton_per_fused__native_batch_norm_legit_no_training_leaky_relu_max_4:
[----:B------:R-:W0:Y:S01]  /*0000*/  LDC R1, c[0x0][0x28] ;  /* 0x00000a00ff017b82 */ /* 0x000e220000000800 */
[----:B------:R-:W1:Y:S07]  /*0010*/  S2R R2, SR_TID.X ;  /* 0x0000000000027919 */ /* 0x000e6e0000002100 */
[----:B------:R-:W2:Y:S01]  /*0020*/  LDC.64 R6, c[0x0][0x220] ;  /* 0x00008800ff067b82 */ /* 0x000ea20000000a00 */
[----:B------:R-:W-:Y:S01]  /*0030*/  ULDC.64 UR6, c[0x0][0x208] ;  /* 0x0000820000067ab9 */ /* 0x000fe20000000a00 */
[----:B------:R-:W3:Y:S06]  /*0040*/  S2R R0, SR_CTAID.X ;  /* 0x0000000000007919 */ /* 0x000eec0000002500 */
[----:B------:R-:W4:Y:S08]  /*0050*/  LDC.64 R16, c[0x0][0x218] ;  /* 0x00008600ff107b82 */ /* 0x000f300000000a00 */
[----:B------:R-:W5:Y:S08]  /*0060*/  LDC.64 R10, c[0x0][0x228] ;  /* 0x00008a00ff0a7b82 */ /* 0x000f700000000a00 */
[----:B------:R-:W5:Y:S01]  /*0070*/  LDC.64 R8, c[0x0][0x230] ;  /* 0x00008c00ff087b82 */ /* 0x000f620000000a00 */
[----:B-1----:R-:W-:Y:S01]  /*0080*/  SHF.R.U32.HI R4, RZ, 0x4, R2 ;  /* 0x00000004ff047819 */ /* 0x002fe20000011602 */
[----:B---3--:R-:W-:Y:S01]  /*0090*/  IMAD.SHL.U32 R3, R0, 0x8, RZ ;  /* 0x0000000800037824 */ /* 0x008fe200078e00ff */
[----:B------:R-:W-:-:S02]  /*00a0*/  SHF.R.S32.HI R5, RZ, 0x1c, R0 ;  /* 0x0000001cff057819 */ /* 0x000fc40000011400 */
[----:B------:R-:W-:Y:S02]  /*00b0*/  SGXT.U32 R0, R4, 0x3 ;  /* 0x000000030400781a */ /* 0x000fe40000000000 */
[----:B------:R-:W-:Y:S02]  /*00c0*/  SGXT R4, R5, 0x1 ;  /* 0x000000010504781a */ /* 0x000fe40000000200 */
[----:B------:R-:W-:-:S04]  /*00d0*/  LOP3.LUT R15, R3, R0, RZ, 0xfc, !PT ;  /* 0x00000000030f7212 */ /* 0x000fc800078efcff */
[----:B------:R-:W-:-:S04]  /*00e0*/  LEA.HI R4, R4, R15, RZ, 0xa ;  /* 0x0000000f04047211 */ /* 0x000fc800078f50ff */
[----:B------:R-:W-:-:S05]  /*00f0*/  LOP3.LUT R4, R4, 0xfffffc00, RZ, 0xc0, !PT ;  /* 0xfffffc0004047812 */ /* 0x000fca00078ec0ff */
[----:B------:R-:W-:Y:S02]  /*0100*/  IMAD.IADD R13, R15, 0x1, -R4 ;  /* 0x000000010f0d7824 */ /* 0x000fe400078e0a04 */
[----:B------:R-:W1:Y:S02]  /*0110*/  LDC.64 R4, c[0x0][0x210] ;  /* 0x00008400ff047b82 */ /* 0x000e640000000a00 */
[----:B--2---:R-:W-:-:S05]  /*0120*/  IMAD.WIDE R6, R13, 0x4, R6 ;  /* 0x000000040d067825 */ /* 0x004fca00078e0206 */
[----:B------:R-:W2:Y:S01]  /*0130*/  LDG.E.EL R14, desc[UR6][R6.64] ;  /* 0x00000006060e7981 */ /* 0x000ea2000c2e1900 */
[----:B------:R-:W-:Y:S02]  /*0140*/  IMAD.SHL.U32 R12, R2, 0x4, RZ ;  /* 0x00000004020c7824 */ /* 0x000fe400078e00ff */
[----:B----4-:R-:W-:-:S03]  /*0150*/  IMAD.WIDE R16, R13, 0x4, R16 ;  /* 0x000000040d107825 */ /* 0x010fc600078e0210 */
[----:B------:R-:W-:-:S05]  /*0160*/  LOP3.LUT R12, R12, 0x3c, RZ, 0xc0, !PT ;  /* 0x0000003c0c0c7812 */ /* 0x000fca00078ec0ff */
[----:B------:R-:W-:-:S04]  /*0170*/  IMAD R15, R15, 0x40, R12 ;  /* 0x000000400f0f7824 */ /* 0x000fc800078e020c */
[----:B-1----:R-:W-:Y:S02]  /*0180*/  IMAD.WIDE R4, R15, 0x4, R4 ;  /* 0x000000040f047825 */ /* 0x002fe400078e0204 */
[----:B------:R1:W3:Y:S04]  /*0190*/  LDG.E.EL R15, desc[UR6][R16.64] ;  /* 0x00000006100f7981 */ /* 0x0002e8000c2e1900 */
[----:B------:R-:W3:Y:S01]  /*01a0*/  LDG.E.128 R4, desc[UR6][R4.64] ;  /* 0x0000000604047981 */ /* 0x000ee2000c1e1d00 */
[----:B-----5:R-:W-:-:S04]  /*01b0*/  IMAD.WIDE R10, R13, 0x4, R10 ;  /* 0x000000040d0a7825 */ /* 0x020fc800078e020a */
[----:B0-----:R-:W-:Y:S02]  /*01c0*/  IMAD.WIDE R18, R13, 0x4, R8 ;  /* 0x000000040d127825 */ /* 0x001fe400078e0208 */
[----:B------:R3:W4:Y:S04]  /*01d0*/  LDG.E.EL R8, desc[UR6][R10.64] ;  /* 0x000000060a087981 */ /* 0x000728000c2e1900 */
[----:B------:R-:W4:Y:S01]  /*01e0*/  LDG.E.EL R9, desc[UR6][R18.64] ;  /* 0x0000000612097981 */ /* 0x000f22000c2e1900 */
[----:B-1----:R-:W-:Y:S01]  /*01f0*/  IMAD.MOV.U32 R16, RZ, RZ, 0x3e800000 ;  /* 0x3e800000ff107424 */ /* 0x002fe200078e00ff */
[----:B------:R-:W0:Y:S01]  /*0200*/  S2UR UR5, SR_CgaCtaId ;  /* 0x00000000000579c3 */ /* 0x000e220000008800 */
[----:B------:R-:W-:Y:S02]  /*0210*/  UMOV UR4, 0x400 ;  /* 0x0000040000047882 */ /* 0x000fe40000000000 */
[----:B0-----:R-:W-:Y:S01]  /*0220*/  UPRMT UR4, UR5, 0x654, UR4 ;  /* 0x0000065405047896 */ /* 0x001fe20008000004 */
[----:B--2---:R-:W-:-:S04]  /*0230*/  FADD R14, R14, 9.9999997473787516356e-06 ;  /* 0x3727c5ac0e0e7421 */ /* 0x004fc80000000000 */
[----:B------:R-:W0:Y:S02]  /*0240*/  MUFU.SQRT R13, R14 ;  /* 0x0000000e000d7308 */ /* 0x000e240000002000 */
[C---:B0-----:R-:W-:Y:S02]  /*0250*/  FSETP.GT.AND P0, PT, R13.reuse, 8.50705917302346158658e+37, PT ;  /* 0x7e8000000d00780b */ /* 0x041fe40003f04000 */
[----:B------:R-:W-:Y:S02]  /*0260*/  FSETP.GEU.AND P1, PT, R13, 1.175494350822287508e-38, PT ;  /* 0x008000000d00780b */ /* 0x000fe40003f2e000 */
[----:B------:R-:W-:Y:S01]  /*0270*/  FSEL R16, R16, 1, P0 ;  /* 0x3f80000010107808 */ /* 0x000fe20000000000 */
[--C-:B---3--:R-:W-:Y:S01]  /*0280*/  FADD R11, R4, -R15.reuse ;  /* 0x8000000f040b7221 */ /* 0x108fe20000000000 */
[--C-:B------:R-:W-:Y:S01]  /*0290*/  FADD R5, R5, -R15.reuse ;  /* 0x8000000f05057221 */ /* 0x100fe20000000000 */
[----:B------:R-:W-:-:S06]  /*02a0*/  FADD R7, R7, -R15 ;  /* 0x8000000f07077221 */ /* 0x000fcc0000000000 */
[----:B------:R-:W-:Y:S02]  /*02b0*/  @P0 FMUL R13, R13, 0.25 ;  /* 0x3e8000000d0d0820 */ /* 0x000fe40000400000 */
[----:B------:R-:W-:Y:S02]  /*02c0*/  @!P1 FMUL R16, R16, 16777216 ;  /* 0x4b80000010109820 */ /* 0x000fe40000400000 */
[----:B------:R-:W-:-:S06]  /*02d0*/  @!P1 FMUL R13, R13, 16777216 ;  /* 0x4b8000000d0d9820 */ /* 0x000fcc0000400000 */
[----:B------:R-:W0:Y:S02]  /*02e0*/  MUFU.RCP R13, R13 ;  /* 0x0000000d000d7308 */ /* 0x000e240000001000 */
[----:B0-----:R-:W-:-:S04]  /*02f0*/  FMUL R16, R13, R16 ;  /* 0x000000100d107220 */ /* 0x001fc80000400000 */
[C---:B------:R-:W-:Y:S01]  /*0300*/  FMUL R11, R16.reuse, R11 ;  /* 0x0000000b100b7220 */ /* 0x040fe20000400000 */
[----:B------:R-:W-:Y:S01]  /*0310*/  FMUL R4, R16, R5 ;  /* 0x0000000510047220 */ /* 0x000fe20000400000 */
[----:B------:R-:W-:Y:S01]  /*0320*/  FADD R5, R6, -R15 ;  /* 0x8000000f06057221 */ /* 0x000fe20000000000 */
[----:B------:R-:W-:Y:S01]  /*0330*/  FMUL R7, R16, R7 ;  /* 0x0000000710077220 */ /* 0x000fe20000400000 */
[C-C-:B----4-:R-:W-:Y:S01]  /*0340*/  FFMA R11, R8.reuse, R11, R9.reuse ;  /* 0x0000000b080b7223 */ /* 0x150fe20000000009 */
[--C-:B------:R-:W-:Y:S01]  /*0350*/  FFMA R6, R8, R4, R9.reuse ;  /* 0x0000000408067223 */ /* 0x100fe20000000009 */
[----:B------:R-:W-:Y:S01]  /*0360*/  FMUL R5, R16, R5 ;  /* 0x0000000510057220 */ /* 0x000fe20000400000 */
[C-C-:B------:R-:W-:Y:S02]  /*0370*/  FFMA R7, R8.reuse, R7, R9.reuse ;  /* 0x0000000708077223 */ /* 0x140fe40000000009 */
[----:B------:R-:W-:Y:S01]  /*0380*/  FSETP.GT.AND P2, PT, R11, RZ, PT ;  /* 0x000000ff0b00720b */ /* 0x000fe20003f44000 */
[----:B------:R-:W-:Y:S01]  /*0390*/  FFMA R5, R8, R5, R9 ;  /* 0x0000000508057223 */ /* 0x000fe20000000009 */
[----:B------:R-:W-:-:S04]  /*03a0*/  FSETP.GT.AND P0, PT, R6, RZ, PT ;  /* 0x000000ff0600720b */ /* 0x000fc80003f04000 */
[----:B------:R-:W-:-:S07]  /*03b0*/  FSETP.GT.AND P1, PT, R5, RZ, PT ;  /* 0x000000ff0500720b */ /* 0x000fce0003f24000 */
[----:B------:R-:W-:Y:S02]  /*03c0*/  @!P2 FMUL R11, R11, 0.20000000298023223877 ;  /* 0x3e4ccccd0b0ba820 */ /* 0x000fe40000400000 */
[----:B------:R-:W-:-:S03]  /*03d0*/  @!P0 FMUL R6, R6, 0.20000000298023223877 ;  /* 0x3e4ccccd06068820 */ /* 0x000fc60000400000 */
[----:B------:R-:W-:Y:S01]  /*03e0*/  FSETP.NAN.AND P0, PT, R11, R11, PT ;  /* 0x0000000b0b00720b */ /* 0x000fe20003f08000 */
[----:B------:R-:W-:Y:S01]  /*03f0*/  @!P1 FMUL R5, R5, 0.20000000298023223877 ;  /* 0x3e4ccccd05059820 */ /* 0x000fe20000400000 */
[CC--:B------:R-:W-:Y:S02]  /*0400*/  FSETP.GT.AND P2, PT, R11.reuse, R6.reuse, PT ;  /* 0x000000060b00720b */ /* 0x0c0fe40003f44000 */
[----:B------:R-:W-:Y:S02]  /*0410*/  FSEL R4, R11, R6, P0 ;  /* 0x000000060b047208 */ /* 0x000fe40000000000 */
[----:B------:R-:W-:Y:S02]  /*0420*/  FSETP.GT.AND P1, PT, R7, RZ, PT ;  /* 0x000000ff0700720b */ /* 0x000fe40003f24000 */
[C---:B------:R-:W-:Y:S02]  /*0430*/  FSEL R4, R11.reuse, R4, P2 ;  /* 0x000000040b047208 */ /* 0x040fe40001000000 */
[----:B------:R-:W-:-:S02]  /*0440*/  FSETP.EQ.OR P0, PT, R11, R6, P0 ;  /* 0x000000060b00720b */ /* 0x000fc40000702400 */
[C---:B------:R-:W-:Y:S02]  /*0450*/  FSETP.GT.AND P2, PT, R4.reuse, R5, PT ;  /* 0x000000050400720b */ /* 0x040fe40003f44000 */
[----:B------:R-:W-:Y:S02]  /*0460*/  FSETP.NAN.AND P3, PT, R4, R4, PT ;  /* 0x000000040400720b */ /* 0x000fe40003f68000 */
[----:B------:R-:W-:-:S03]  /*0470*/  FSETP.GT.OR P0, PT, R11, R6, P0 ;  /* 0x000000060b00720b */ /* 0x000fc60000704400 */
[----:B------:R-:W-:Y:S01]  /*0480*/  @!P1 FMUL R7, R7, 0.20000000298023223877 ;  /* 0x3e4ccccd07079820 */ /* 0x000fe20000400000 */
[----:B------:R-:W-:Y:S02]  /*0490*/  FSEL R6, R11, R6, P0 ;  /* 0x000000060b067208 */ /* 0x000fe40000000000 */
[----:B------:R-:W-:-:S03]  /*04a0*/  LEA R11, R0, UR4, 0x2 ;  /* 0x00000004000b7c11 */ /* 0x000fc6000f8e10ff */
[----:B------:R-:W-:Y:S02]  /*04b0*/  @!P2 FSEL R4, R4, R5, P3 ;  /* 0x000000050404a208 */ /* 0x000fe40001800000 */
[----:B------:R-:W-:Y:S02]  /*04c0*/  FSETP.NAN.AND P2, PT, R6, R6, PT ;  /* 0x000000060600720b */ /* 0x000fe40003f48000 */
[C---:B------:R-:W-:Y:S02]  /*04d0*/  FSETP.GT.AND P3, PT, R4.reuse, R7, PT ;  /* 0x000000070400720b */ /* 0x040fe40003f64000 */
[----:B------:R-:W-:Y:S02]  /*04e0*/  FSETP.NAN.AND P4, PT, R4, R4, PT ;  /* 0x000000040400720b */ /* 0x000fe40003f88000 */
[CC--:B------:R-:W-:Y:S02]  /*04f0*/  FSETP.NUM.AND P1, PT, R5.reuse, R5.reuse, P2 ;  /* 0x000000050500720b */ /* 0x0c0fe40001727000 */
[----:B------:R-:W-:-:S02]  /*0500*/  FSETP.NAN.AND P2, PT, R5, R5, P2 ;  /* 0x000000050500720b */ /* 0x000fc40001748000 */
[CC--:B------:R-:W-:Y:S02]  /*0510*/  FSETP.GT.OR P1, PT, R6.reuse, R5.reuse, P1 ;  /* 0x000000050600720b */ /* 0x0c0fe40000f24400 */
[----:B------:R-:W-:-:S03]  /*0520*/  FSETP.EQ.OR P2, PT, R6, R5, P2 ;  /* 0x000000050600720b */ /* 0x000fc60001742400 */
[----:B------:R-:W-:Y:S02]  /*0530*/  @!P3 FSEL R4, R4, R7, P4 ;  /* 0x000000070404b208 */ /* 0x000fe40002000000 */
[----:B------:R-:W-:-:S03]  /*0540*/  PLOP3.LUT P1, PT, P1, P2, PT, 0xa8, 0x0 ;  /* 0x000000000000781c */ /* 0x000fc60000f25570 */
[----:B------:R-:W0:Y:S01]  /*0550*/  SHFL.BFLY PT, R9, R4, 0x8, 0x1f ;  /* 0x0d001f0004097f89 */ /* 0x000e2200000e0000 */
[----:B------:R-:W-:Y:S02]  /*0560*/  FSEL R6, R6, R5, P1 ;  /* 0x0000000506067208 */ /* 0x000fe40000800000 */
[----:B------:R-:W-:Y:S02]  /*0570*/  SEL R5, RZ, 0x1, P0 ;  /* 0x00000001ff057807 */ /* 0x000fe40000000000 */
[----:B------:R-:W-:Y:S02]  /*0580*/  FSETP.NAN.AND P2, PT, R6, R6, PT ;  /* 0x000000060600720b */ /* 0x000fe40003f48000 */
[----:B------:R-:W-:Y:S02]  /*0590*/  SEL R5, R5, 0x2, P1 ;  /* 0x0000000205057807 */ /* 0x000fe40000800000 */
[CC--:B------:R-:W-:Y:S02]  /*05a0*/  FSETP.NUM.AND P3, PT, R7.reuse, R7.reuse, P2 ;  /* 0x000000070700720b */ /* 0x0c0fe40001767000 */
[----:B------:R-:W-:-:S02]  /*05b0*/  FSETP.NAN.AND P2, PT, R7, R7, P2 ;  /* 0x000000070700720b */ /* 0x000fc40001748000 */
[CC--:B------:R-:W-:Y:S02]  /*05c0*/  FSETP.GT.OR P3, PT, R6.reuse, R7.reuse, P3 ;  /* 0x000000070600720b */ /* 0x0c0fe40001f64400 */
[----:B------:R-:W-:Y:S02]  /*05d0*/  FSETP.EQ.OR P2, PT, R6, R7, P2 ;  /* 0x000000070600720b */ /* 0x000fe40001742400 */
[----:B------:R-:W-:Y:S02]  /*05e0*/  FSETP.NAN.AND P1, PT, R4, R4, PT ;  /* 0x000000040400720b */ /* 0x000fe40003f28000 */
[----:B------:R-:W-:-:S04]  /*05f0*/  PLOP3.LUT P2, PT, P3, P2, PT, 0xa8, 0x0 ;  /* 0x000000000000781c */ /* 0x000fc80001f45570 */
[----:B------:R-:W-:Y:S02]  /*0600*/  FSEL R6, R6, R7, P2 ;  /* 0x0000000706067208 */ /* 0x000fe40001000000 */
[----:B0-----:R-:W-:Y:S02]  /*0610*/  FSETP.GT.AND P0, PT, R4, R9, PT ;  /* 0x000000090400720b */ /* 0x001fe40003f04000 */
[----:B------:R-:W-:Y:S01]  /*0620*/  SEL R5, R5, 0x3, P2 ;  /* 0x0000000305057807 */ /* 0x000fe20001000000 */
[----:B------:R-:W0:Y:S03]  /*0630*/  SHFL.BFLY PT, R7, R6, 0x8, 0x1f ;  /* 0x0d001f0006077f89 */ /* 0x000e2600000e0000 */
[----:B------:R-:W-:-:S07]  /*0640*/  LOP3.LUT R12, R5, R12, RZ, 0xfc, !PT ;  /* 0x0000000c050c7212 */ /* 0x000fce00078efcff */
[----:B------:R-:W-:Y:S02]  /*0650*/  @!P0 FSEL R4, R4, R9, P1 ;  /* 0x0000000904048208 */ /* 0x000fe40000800000 */
[----:B------:R-:W1:Y:S01]  /*0660*/  SHFL.BFLY PT, R9, R12, 0x8, 0x1f ;  /* 0x0d001f000c097f89 */ /* 0x000e6200000e0000 */
[----:B------:R-:W-:-:S03]  /*0670*/  FSETP.NAN.AND P0, PT, R6, R6, PT ;  /* 0x000000060600720b */ /* 0x000fc60003f08000 */
[----:B------:R-:W2:Y:S01]  /*0680*/  SHFL.BFLY PT, R5, R4, 0x4, 0x1f ;  /* 0x0c801f0004057f89 */ /* 0x000ea200000e0000 */
[CC--:B0-----:R-:W-:Y:S02]  /*0690*/  FSETP.NAN.AND P1, PT, R7.reuse, R7.reuse, P0 ;  /* 0x000000070700720b */ /* 0x0c1fe40000728000 */
[-C--:B------:R-:W-:Y:S02]  /*06a0*/  FSETP.NUM.AND P0, PT, R7, R7.reuse, P0 ;  /* 0x000000070700720b */ /* 0x080fe40000707000 */
[CC--:B------:R-:W-:Y:S02]  /*06b0*/  FSETP.EQ.OR P1, PT, R6.reuse, R7.reuse, P1 ;  /* 0x000000070600720b */ /* 0x0c0fe40000f22400 */
[----:B------:R-:W-:Y:S02]  /*06c0*/  FSETP.GT.OR P0, PT, R6, R7, P0 ;  /* 0x000000070600720b */ /* 0x000fe40000704400 */
[----:B-1----:R-:W-:Y:S02]  /*06d0*/  ISETP.LT.AND P1, PT, R12, R9, P1 ;  /* 0x000000090c00720c */ /* 0x002fe40000f21270 */
[----:B--2---:R-:W-:-:S02]  /*06e0*/  FSETP.GT.AND P2, PT, R4, R5, PT ;  /* 0x000000050400720b */ /* 0x004fc40003f44000 */
[----:B------:R-:W-:Y:S02]  /*06f0*/  PLOP3.LUT P0, PT, P0, P1, PT, 0xa8, 0x0 ;  /* 0x000000000000781c */ /* 0x000fe40000703570 */
[----:B------:R-:W-:Y:S02]  /*0700*/  FSETP.NAN.AND P1, PT, R4, R4, PT ;  /* 0x000000040400720b */ /* 0x000fe40003f28000 */
[----:B------:R-:W-:Y:S02]  /*0710*/  FSEL R6, R6, R7, P0 ;  /* 0x0000000706067208 */ /* 0x000fe40000000000 */
[----:B------:R-:W-:Y:S02]  /*0720*/  SEL R9, R12, R9, P0 ;  /* 0x000000090c097207 */ /* 0x000fe40000000000 */
[----:B------:R-:W-:Y:S01]  /*0730*/  FSETP.NAN.AND P0, PT, R6, R6, PT ;  /* 0x000000060600720b */ /* 0x000fe20003f08000 */
[----:B------:R-:W0:Y:S02]  /*0740*/  SHFL.BFLY PT, R7, R6, 0x4, 0x1f ;  /* 0x0c801f0006077f89 */ /* 0x000e2400000e0000 */
[----:B------:R-:W-:-:S02]  /*0750*/  @!P2 FSEL R4, R4, R5, P1 ;  /* 0x000000050404a208 */ /* 0x000fc40000800000 */
[----:B------:R-:W-:Y:S04]  /*0760*/  SHFL.BFLY PT, R8, R9, 0x4, 0x1f ;  /* 0x0c801f0009087f89 */ /* 0x000fe800000e0000 */
[----:B------:R-:W1:Y:S01]  /*0770*/  SHFL.BFLY PT, R5, R4, 0x2, 0x1f ;  /* 0x0c401f0004057f89 */ /* 0x000e6200000e0000 */
[CC--:B0-----:R-:W-:Y:S02]  /*0780*/  FSETP.NAN.AND P1, PT, R7.reuse, R7.reuse, P0 ;  /* 0x000000070700720b */ /* 0x0c1fe40000728000 */
[-C--:B------:R-:W-:Y:S02]  /*0790*/  FSETP.NUM.AND P0, PT, R7, R7.reuse, P0 ;  /* 0x000000070700720b */ /* 0x080fe40000707000 */
[CC--:B------:R-:W-:Y:S02]  /*07a0*/  FSETP.EQ.OR P1, PT, R6.reuse, R7.reuse, P1 ;  /* 0x000000070600720b */ /* 0x0c0fe40000f22400 */
[----:B------:R-:W-:-:S02]  /*07b0*/  FSETP.GT.OR P0, PT, R6, R7, P0 ;  /* 0x000000070600720b */ /* 0x000fc40000704400 */
[----:B-1----:R-:W-:Y:S02]  /*07c0*/  FSETP.GT.AND P2, PT, R4, R5, PT ;  /* 0x000000050400720b */ /* 0x002fe40003f44000 */
[----:B------:R-:W-:-:S04]  /*07d0*/  ISETP.LT.AND P1, PT, R9, R8, P1 ;  /* 0x000000080900720c */ /* 0x000fc80000f21270 */
[----:B------:R-:W-:Y:S02]  /*07e0*/  PLOP3.LUT P0, PT, P0, P1, PT, 0xa8, 0x0 ;  /* 0x000000000000781c */ /* 0x000fe40000703570 */
[----:B------:R-:W-:Y:S02]  /*07f0*/  FSETP.NAN.AND P1, PT, R4, R4, PT ;  /* 0x000000040400720b */ /* 0x000fe40003f28000 */
[----:B------:R-:W-:Y:S02]  /*0800*/  FSEL R6, R6, R7, P0 ;  /* 0x0000000706067208 */ /* 0x000fe40000000000 */
[----:B------:R-:W-:Y:S02]  /*0810*/  SEL R8, R9, R8, P0 ;  /* 0x0000000809087207 */ /* 0x000fe40000000000 */
[----:B------:R-:W-:Y:S01]  /*0820*/  @!P2 FSEL R4, R4, R5, P1 ;  /* 0x000000050404a208 */ /* 0x000fe20000800000 */
[----:B------:R-:W0:Y:S01]  /*0830*/  SHFL.BFLY PT, R7, R6, 0x2, 0x1f ;  /* 0x0c401f0006077f89 */ /* 0x000e2200000e0000 */
[----:B------:R-:W-:-:S03]  /*0840*/  FSETP.NAN.AND P0, PT, R6, R6, PT ;  /* 0x000000060600720b */ /* 0x000fc60003f08000 */
[----:B------:R-:W1:Y:S04]  /*0850*/  SHFL.BFLY PT, R5, R4, 0x1, 0x1f ;  /* 0x0c201f0004057f89 */ /* 0x000e6800000e0000 */
[----:B------:R-:W2:Y:S01]  /*0860*/  SHFL.BFLY PT, R9, R8, 0x2, 0x1f ;  /* 0x0c401f0008097f89 */ /* 0x000ea200000e0000 */
[CC--:B0-----:R-:W-:Y:S02]  /*0870*/  FSETP.NAN.AND P1, PT, R7.reuse, R7.reuse, P0 ;  /* 0x000000070700720b */ /* 0x0c1fe40000728000 */
[-C--:B------:R-:W-:Y:S02]  /*0880*/  FSETP.NUM.AND P0, PT, R7, R7.reuse, P0 ;  /* 0x000000070700720b */ /* 0x080fe40000707000 */
[----:B------:R-:W-:Y:S02]  /*0890*/  FSETP.EQ.OR P1, PT, R6, R7, P1 ;  /* 0x000000070600720b */ /* 0x000fe40000f22400 */
[----:B-1----:R-:W-:-:S02]  /*08a0*/  FSETP.GT.AND P2, PT, R4, R5, PT ;  /* 0x000000050400720b */ /* 0x002fc40003f44000 */
[----:B------:R-:W-:Y:S02]  /*08b0*/  FSETP.GT.OR P0, PT, R6, R7, P0 ;  /* 0x000000070600720b */ /* 0x000fe40000704400 */
[----:B--2---:R-:W-:-:S04]  /*08c0*/  ISETP.LT.AND P1, PT, R8, R9, P1 ;  /* 0x000000090800720c */ /* 0x004fc80000f21270 */
[----:B------:R-:W-:Y:S02]  /*08d0*/  PLOP3.LUT P0, PT, P0, P1, PT, 0xa8, 0x0 ;  /* 0x000000000000781c */ /* 0x000fe40000703570 */
[----:B------:R-:W-:Y:S02]  /*08e0*/  FSETP.NAN.AND P1, PT, R4, R4, PT ;  /* 0x000000040400720b */ /* 0x000fe40003f28000 */
[----:B------:R-:W-:Y:S02]  /*08f0*/  SEL R10, R8, R9, P0 ;  /* 0x00000009080a7207 */ /* 0x000fe40000000000 */
[----:B------:R-:W-:Y:S02]  /*0900*/  @!P2 SEL R4, R4, R5, P1 ;  /* 0x000000050404a207 */ /* 0x000fe40000800000 */
[----:B------:R-:W-:Y:S01]  /*0910*/  LOP3.LUT R5, R2, 0x7, RZ, 0xc0, !PT ;  /* 0x0000000702057812 */ /* 0x000fe200078ec0ff */
[----:B------:R-:W0:Y:S01]  /*0920*/  SHFL.BFLY PT, R15, R10, 0x1, 0x1f ;  /* 0x0c201f000a0f7f89 */ /* 0x000e2200000e0000 */
[----:B------:R-:W-:-:S02]  /*0930*/  FSEL R8, R6, R7, P0 ;  /* 0x0000000706087208 */ /* 0x000fc40000000000 */
[----:B------:R-:W-:Y:S01]  /*0940*/  LEA R0, R5, UR4, 0x2 ;  /* 0x0000000405007c11 */ /* 0x000fe2000f8e10ff */
[----:B------:R-:W-:Y:S01]  /*0950*/  STS [R11], R4 ;  /* 0x000000040b007388 */ /* 0x000fe20000000800 */
[----:B------:R-:W1:Y:S08]  /*0960*/  LDC.64 R6, c[0x0][0x238] ;  /* 0x00008e00ff067b82 */ /* 0x000e700000000a00 */
[----:B------:R-:W-:Y:S01]  /*0970*/  BAR.SYNC.DEFER_BLOCKING 0x0 ;  /* 0x0000000000007b1d */ /* 0x000fe20000010000 */
[----:B------:R-:W-:-:S02]  /*0980*/  FSETP.NAN.AND P0, PT, R8, R8, PT ;  /* 0x000000080800720b */ /* 0x000fc40003f08000 */
[----:B------:R-:W-:-:S03]  /*0990*/  LOP3.LUT P2, RZ, R2, 0x78, RZ, 0xc0, !PT ;  /* 0x0000007802ff7812 */ /* 0x000fc6000784c0ff */
[----:B------:R-:W2:Y:S01]  /*09a0*/  SHFL.BFLY PT, R5, R8, 0x1, 0x1f ;  /* 0x0c201f0008057f89 */ /* 0x000ea200000e0000 */
[CC--:B0-----:R-:W-:Y:S02]  /*09b0*/  ISETP.GE.AND P4, PT, R10.reuse, R15.reuse, PT ;  /* 0x0000000f0a00720c */ /* 0x0c1fe40003f86270 */
[----:B------:R-:W-:Y:S01]  /*09c0*/  SEL R12, R10, R15, P0 ;  /* 0x0000000f0a0c7207 */ /* 0x000fe20000000000 */
[----:B------:R-:W0:Y:S01]  /*09d0*/  LDS R13, [R0] ;  /* 0x00000000000d7984 */ /* 0x000e220000000800 */
[-C--:B--2---:R-:W-:Y:S02]  /*09e0*/  FSETP.NAN.AND P1, PT, R5, R5.reuse, PT ;  /* 0x000000050500720b */ /* 0x084fe40003f28000 */
[----:B------:R-:W-:Y:S02]  /*09f0*/  FSETP.NEU.AND P3, PT, R8, R5, PT ;  /* 0x000000050800720b */ /* 0x000fe40003f6d000 */
[----:B------:R-:W-:-:S05]  /*0a00*/  SEL R9, R12, R15, P1 ;  /* 0x0000000f0c097207 */ /* 0x000fca0000800000 */
[----:B------:R-:W-:Y:S02]  /*0a10*/  @!P4 SEL R15, R10, R9, !P3 ;  /* 0x000000090a0fc207 */ /* 0x000fe40005800000 */
[----:B------:R-:W-:Y:S02]  /*0a20*/  LOP3.LUT R9, R3, 0x7, R2, 0xf8, !PT ;  /* 0x0000000703097812 */ /* 0x000fe400078ef802 */
[----:B------:R-:W-:Y:S02]  /*0a30*/  FSETP.GT.AND P3, PT, R8, R5, PT ;  /* 0x000000050800720b */ /* 0x000fe40003f64000 */
[----:B------:R-:W-:Y:S01]  /*0a40*/  @P0 SEL R15, R15, R10, P1 ;  /* 0x0000000a0f0f0207 */ /* 0x000fe20000800000 */
[----:B-1----:R-:W-:Y:S01]  /*0a50*/  IMAD.WIDE R2, R9, 0x4, R6 ;  /* 0x0000000409027825 */ /* 0x002fe200078e0206 */
[----:B------:R-:W1:Y:S02]  /*0a60*/  LDC.64 R4, c[0x0][0x240] ;  /* 0x00009000ff047b82 */ /* 0x000e640000000a00 */
[----:B------:R-:W-:-:S02]  /*0a70*/  SEL R10, R10, R15, P3 ;  /* 0x0000000f0a0a7207 */ /* 0x000fc40001800000 */
[----:B0-----:R-:W-:Y:S04]  /*0a80*/  @!P2 STG.E desc[UR6][R2.64], R13 ;  /* 0x0000000d0200a986 */ /* 0x001fe8000c101906 */
[----:B------:R-:W-:Y:S01]  /*0a90*/  BAR.SYNC.DEFER_BLOCKING 0x0 ;  /* 0x0000000000007b1d */ /* 0x000fe20000010000 */
[----:B-1----:R-:W-:-:S05]  /*0aa0*/  IMAD.WIDE R4, R9, 0x8, R4 ;  /* 0x0000000809047825 */ /* 0x002fca00078e0204 */
[----:B------:R-:W-:Y:S02]  /*0ab0*/  STS [R11], R10 ;  /* 0x0000000a0b007388 */ /* 0x000fe40000000800 */
[----:B------:R-:W-:Y:S06]  /*0ac0*/  BAR.SYNC.DEFER_BLOCKING 0x0 ;  /* 0x0000000000007b1d */ /* 0x000fec0000010000 */
[----:B------:R-:W0:Y:S02]  /*0ad0*/  LDS R6, [R0] ;  /* 0x0000000000067984 */ /* 0x000e240000000800 */
[----:B0-----:R-:W-:Y:S01]  /*0ae0*/  SHF.R.S32.HI R7, RZ, 0x1f, R6 ;  /* 0x0000001fff077819 */ /* 0x001fe20000011406 */
[----:B------:R-:W-:Y:S06]  /*0af0*/  @P2 EXIT ;  /* 0x000000000000294d */ /* 0x000fec0003800000 */
[----:B------:R-:W-:Y:S01]  /*0b00*/  STG.E.64 desc[UR6][R4.64], R6 ;  /* 0x0000000604007986 */ /* 0x000fe2000c101b06 */
[----:B------:R-:W-:Y:S05]  /*0b10*/  EXIT ;  /* 0x000000000000794d */ /* 0x000fea0003800000 */
.L_x_0:
[----:B------:R-:W-:-:S00]  /*0b20*/  BRA `(.L_x_0) ;  /* 0xfffffffc00fc7947 */ /* 0x000fc0000383ffff */
[----:B------:R-:W-:-:S00]  /*0b30*/  NOP ;  /* 0x0000000000007918 */ /* 0x000fc00000000000 */
        /* <DEDUP_REMOVED lines=12> */
.L_x_1:


//--------------------- .nv.global.init           --------------------------
	.section	.nv.global.init,"aw",@progbits
.nv.global.init:
	.type		_$_str,@object
	.size		_$_str,(_$_str_$_2 - _$_str)
_$_str:
        /*0000*/ 	.byte	0x5f, 0x5f, 0x43, 0x55, 0x44, 0x41, 0x5f, 0x46, 0x54, 0x5a, 0x00
	.type		_$_str_$_2,@object
	.size		_$_str_$_2,(.L_1 - _$_str_$_2)
_$_str_$_2:
        /*000b*/ 	.byte	0x5f, 0x5f, 0x43, 0x55, 0x44, 0x41, 0x5f, 0x50, 0x52, 0x45, 0x43, 0x5f, 0x53, 0x51, 0x52, 0x54
        /*001b*/ 	.byte	0x00
.L_1:


//--------------------- .nv.shared.triton_per_fused__native_batch_norm_legit_no_training_leaky_relu_max_4 --------------------------
	.section	.nv.shared.triton_per_fused__native_batch_norm_legit_no_training_leaky_relu_max_4,"aw",@nobits
	.sectionflags	@""
	.align	16
	.zero		1024


//--------------------- .nv.constant0.triton_per_fused__native_batch_norm_legit_no_training_leaky_relu_max_4 --------------------------
	.section	.nv.constant0.triton_per_fused__native_batch_norm_legit_no_training_leaky_relu_max_4,"a",@progbits
	.sectionflags	@""
	.align	4
.nv.constant0.triton_per_fused__native_batch_norm_legit_no_training_leaky_relu_max_4:
	.zero		592
